//
// Generated by NVIDIA NVVM Compiler
//
// Compiler Build ID: CL-36424714
// Cuda compilation tools, release 13.0, V13.0.88
// Based on NVVM 20.0.0
//

.version 9.0
.target sm_100
.address_size 64

	// .globl	_Z8mykernelv
.extern .func  (.param .b32 func_retval0) vprintf
(
	.param .b64 vprintf_param_0,
	.param .b64 vprintf_param_1
)
;
.global .align 1 .b8 $str[24] = {72, 101, 108, 108, 111, 44, 32, 119, 111, 114, 108, 100, 32, 102, 114, 111, 109, 32, 71, 80, 85, 33, 10};

.visible .entry _Z8mykernelv()
{
	.reg .b32 	%r<3>;
	.reg .b64 	%rd<3>;

	mov.u64 	%rd1, $str;
	cvta.global.u64 	%rd2, %rd1;
	{ // callseq 0, 0
	.param .b64 param0;
	st.param.b64 	[param0], %rd2;
	.param .b64 param1;
	st.param.b64 	[param1], 0;
	.param .b32 retval0;
	call.uni (retval0), 
	vprintf, 
	(
	param0, 
	param1
	);
	ld.param.b32 	%r1, [retval0];
	} // callseq 0
	ret;

}


// ===== COMPILED SASS (sm_100) =====

	.target	sm_100

	.elftype	@"ET_EXEC"


//--------------------- .note.nv.tkinfo           --------------------------
	.section	.note.nv.tkinfo,"",@"SHT_NOTE"
	.sectionflags	@"SHF_NOTE_NV_TKINFO"
	.tkinfo
        /*0018*/ 	.word	0x00000002
        /*0030*/ 	.string	""
        /*0030*/ 	.string	"ptxas"
        /*0030*/ 	.string	"Cuda compilation tools, release 13.0, V13.0.88"
        /*0030*/ 	.string	"Build cuda_13.0.r13.0/compiler.36424714_0"
        /*0030*/ 	.string	"-arch sm_100 -m 64 "



//--------------------- .note.nv.cuinfo           --------------------------
	.section	.note.nv.cuinfo,"",@"SHT_NOTE"
	.sectionflags	@"SHF_NOTE_NV_CUINFO"
        /*0018*/ 	.short	0x0002
        /*001a*/ 	.short	0x0064
        /*001c*/ 	.short	0x0082
	.zero		2


//--------------------- .nv.info                  --------------------------
	.section	.nv.info,"",@"SHT_CUDA_INFO"
	.align	4


	//----- nvinfo : EIATTR_REGCOUNT
	.align		4
        /*0000*/ 	.byte	0x04, 0x2f
        /*0002*/ 	.short	(.L_2 - .L_1)
	.align		4
.L_1:
        /*0004*/ 	.word	index@(_Z8mykernelv)
        /*0008*/ 	.word	0x00000018


	//----- nvinfo : EIATTR_FRAME_SIZE
	.align		4
.L_2:
        /*000c*/ 	.byte	0x04, 0x11
        /*000e*/ 	.short	(.L_4 - .L_3)
	.align		4
.L_3:
        /*0010*/ 	.word	index@(_Z8mykernelv)
        /*0014*/ 	.word	0x00000000


	//----- nvinfo : EIATTR_MIN_STACK_SIZE
	.align		4
.L_4:
        /*0018*/ 	.byte	0x04, 0x12
        /*001a*/ 	.short	(.L_6 - .L_5)
	.align		4
.L_5:
        /*001c*/ 	.word	index@(_Z8mykernelv)
        /*0020*/ 	.word	0x00000000
.L_6:


//--------------------- .nv.compat                --------------------------
	.section	.nv.compat,"",@"SHT_CUDA_COMPAT_INFO"
	.align	4
        /*0000*/ 	.byte	0x02, 0x09, 0x00, 0x00, 0x02, 0x02, 0x01, 0x00, 0x02, 0x05, 0x05, 0x00, 0x03, 0x07, 0x01, 0x01
        /*0010*/ 	.byte	0x02, 0x03, 0x00, 0x00, 0x02, 0x06, 0x01, 0x00, 0x04, 0x0b, 0x08, 0x00, 0x09, 0x00, 0x00, 0x00
        /*0020*/ 	.byte	0x00, 0x00, 0x00, 0x00


//--------------------- .nv.info._Z8mykernelv     --------------------------
	.section	.nv.info._Z8mykernelv,"",@"SHT_CUDA_INFO"
	.sectionflags	@""
	.align	4


	//----- nvinfo : EIATTR_CUDA_API_VERSION
	.align		4
        /*0000*/ 	.byte	0x04, 0x37
        /*0002*/ 	.short	(.L_8 - .L_7)
.L_7:
        /*0004*/ 	.word	0x00000082


	//----- nvinfo : EIATTR_SPARSE_MMA_MASK
	.align		4
.L_8:
        /*0008*/ 	.byte	0x03, 0x50
        /*000a*/ 	.short	0x0000


	//----- nvinfo : EIATTR_MAXREG_COUNT
	.align		4
        /*000c*/ 	.byte	0x03, 0x1b
        /*000e*/ 	.short	0x00ff


	//----- nvinfo : EIATTR_EXTERNS
	.align		4
        /*0010*/ 	.byte	0x04, 0x0f
        /*0012*/ 	.short	(.L_10 - .L_9)


	//   ....[0]....
	.align		4
.L_9:
        /*0014*/ 	.word	index@(vprintf)


	//----- nvinfo : EIATTR_MERCURY_ISA_VERSION
	.align		4
.L_10:
        /*0018*/ 	.byte	0x03, 0x5f
        /*001a*/ 	.short	0x0101


	//----- nvinfo : EIATTR_VRC_CTA_INIT_COUNT
	.align		4
        /*001c*/ 	.byte	0x02, 0x4a
	.zero		1
	.zero		1


	//----- nvinfo : EIATTR_SYSCALL_OFFSETS
	.align		4
        /*0020*/ 	.byte	0x04, 0x46
        /*0022*/ 	.short	(.L_12 - .L_11)


	//   ....[0]....
.L_11:
        /*0024*/ 	.word	0x00000080


	//----- nvinfo : EIATTR_EXIT_INSTR_OFFSETS
	.align		4
.L_12:
        /*0028*/ 	.byte	0x04, 0x1c
        /*002a*/ 	.short	(.L_14 - .L_13)


	//   ....[0]....
.L_13:
        /*002c*/ 	.word	0x00000090


	//----- nvinfo : EIATTR_SW_WAR
	.align		4
.L_14:
        /*0030*/ 	.byte	0x04, 0x36
        /*0032*/ 	.short	(.L_16 - .L_15)
.L_15:
        /*0034*/ 	.word	0x00000008
.L_16:


//--------------------- .nv.callgraph             --------------------------
	.section	.nv.callgraph,"",@"SHT_CUDA_CALLGRAPH"
	.align	4
	.sectionentsize	8
	.align		4
        /*0000*/ 	.word	0x00000000
	.align		4
        /*0004*/ 	.word	0xffffffff
	.align		4
        /*0008*/ 	.word	index@(_Z8mykernelv)
	.align		4
        /*000c*/ 	.word	index@(vprintf)
	.align		4
        /*0010*/ 	.word	0x00000000
	.align		4
        /*0014*/ 	.word	0xfffffffe
	.align		4
        /*0018*/ 	.word	0x00000000
	.align		4
        /*001c*/ 	.word	0xfffffffd
	.align		4
        /*0020*/ 	.word	0x00000000
	.align		4
        /*0024*/ 	.word	0xfffffffc


//--------------------- .nv.constant4             --------------------------
	.section	.nv.constant4,"a",@progbits
	.align	8
	.align		8
.nv.constant4:
        /*0000*/ 	.dword	vprintf
	.align		8
        /*0008*/ 	.dword	$str


//--------------------- .text._Z8mykernelv        --------------------------
	.section	.text._Z8mykernelv,"ax",@progbits
	.align	128
        .global         _Z8mykernelv
        .type           _Z8mykernelv,@function
        .size           _Z8mykernelv,(.L_x_2 - _Z8mykernelv)
        .other          _Z8mykernelv,@"STO_CUDA_ENTRY STV_DEFAULT"
_Z8mykernelv:
.text._Z8mykernelv:
[----:B------:R-:W0:Y:S01]  /*0000*/  LDC R1, c[0x0][0x37c] ;  /* 0x0000df00ff017b82 */ /* 0x000e220000000800 */
[----:B------:R-:W-:Y:S01]  /*0010*/  MOV R0, 0x0 ;  /* 0x0000000000007802 */ /* 0x000fe20000000f00 */
[----:B------:R-:W1:Y:S01]  /*0020*/  LDCU.64 UR4, c[0x4][0x8] ;  /* 0x01000100ff0477ac */ /* 0x000e620008000a00 */
[----:B------:R-:W-:-:S05]  /*0030*/  CS2R R6, SRZ ;  /* 0x0000000000067805 */ /* 0x000fca000001ff00 */
[----:B------:R2:W3:Y:S01]  /*0040*/  LDC.64 R2, c[0x4][R0] ;  /* 0x0100000000027b82 */ /* 0x0004e20000000a00 */
[----:B-1----:R-:W-:Y:S02]  /*0050*/  IMAD.U32 R4, RZ, RZ, UR4 ;  /* 0x00000004ff047e24 */ /* 0x002fe4000f8e00ff */
[----:B--2---:R-:W-:-:S07]  /*0060*/  IMAD.U32 R5, RZ, RZ, UR5 ;  /* 0x00000005ff057e24 */ /* 0x004fce000f8e00ff */
[----:B------:R-:W-:-:S07]  /*0070*/  LEPC R20, `(.L_x_0) ;  /* 0x000000001014794e */ /* 0x000fce0000000000 */
[----:B0--3--:R-:W-:Y:S05]  /*0080*/  CALL.ABS.NOINC R2 ;  /* 0x0000000002007343 */ /* 0x009fea0003c00000 */
.L_x_0:
[----:B------:R-:W-:Y:S05]  /*0090*/  EXIT ;  /* 0x000000000000794d */ /* 0x000fea0003800000 */
.L_x_1:
[----:B------:R-:W-:-:S00]  /*00a0*/  BRA `(.L_x_1) ;  /* 0xfffffffc00fc7947 */ /* 0x000fc0000383ffff */
[----:B------:R-:W-:-:S00]  /*00b0*/  NOP ;  /* 0x0000000000007918 */ /* 0x000fc00000000000 */
        /* <DEDUP_REMOVED lines=12> */
.L_x_2:


//--------------------- .nv.global.init           --------------------------
	.section	.nv.global.init,"aw",@progbits
.nv.global.init:
	.type		$str,@object
	.size		$str,(.L_0 - $str)
$str:
        /*0000*/ 	.byte	0x48, 0x65, 0x6c, 0x6c, 0x6f, 0x2c, 0x20, 0x77, 0x6f, 0x72, 0x6c, 0x64, 0x20, 0x66, 0x72, 0x6f
        /*0010*/ 	.byte	0x6d, 0x20, 0x47, 0x50, 0x55, 0x21, 0x0a, 0x00
.L_0:


//--------------------- .nv.shared.reserved.0     --------------------------
	.section	.nv.shared.reserved.0,"aw",@nobits
	.weak		__nv_reservedSMEM_offset_0_alias
	.size		__nv_reservedSMEM_offset_0_alias, 0, 64
	.other		__nv_reservedSMEM_offset_0_alias,@"STO_CUDA_RESERVED_SHARED STV_DEFAULT"
__nv_reservedSMEM_offset_0_alias:
	.zero		0
	.zero		64


//--------------------- .nv.constant0._Z8mykernelv --------------------------
	.section	.nv.constant0._Z8mykernelv,"a",@progbits
	.sectionflags	@""
	.align	4
.nv.constant0._Z8mykernelv:
	.zero		896


//--------------------- SYMBOLS --------------------------

	.type		.nv.reservedSmem.offset0,@object
	.size		.nv.reservedSmem.offset0,0x4
	.type		vprintf,@function
